//
// Generated by NVIDIA NVVM Compiler
//
// Compiler Build ID: CL-36424714
// Cuda compilation tools, release 13.0, V13.0.88
// Based on NVVM 20.0.0
//

.version 9.0
.target sm_100
.address_size 64

	// .globl	_Z10matrixMultPKdS0_Pdii

.visible .entry _Z10matrixMultPKdS0_Pdii(
	.param .u64 .ptr .align 1 _Z10matrixMultPKdS0_Pdii_param_0,
	.param .u64 .ptr .align 1 _Z10matrixMultPKdS0_Pdii_param_1,
	.param .u64 .ptr .align 1 _Z10matrixMultPKdS0_Pdii_param_2,
	.param .u32 _Z10matrixMultPKdS0_Pdii_param_3,
	.param .u32 _Z10matrixMultPKdS0_Pdii_param_4
)
{
	.reg .pred 	%p<10>;
	.reg .b32 	%r<43>;
	.reg .b64 	%rd<39>;
	.reg .b64 	%fd<68>;

	ld.param.u64 	%rd4, [_Z10matrixMultPKdS0_Pdii_param_0];
	ld.param.u64 	%rd5, [_Z10matrixMultPKdS0_Pdii_param_1];
	ld.param.u64 	%rd3, [_Z10matrixMultPKdS0_Pdii_param_2];
	ld.param.u32 	%r20, [_Z10matrixMultPKdS0_Pdii_param_3];
	ld.param.u32 	%r21, [_Z10matrixMultPKdS0_Pdii_param_4];
	cvta.to.global.u64 	%rd1, %rd5;
	cvta.to.global.u64 	%rd2, %rd4;
	mov.u32 	%r22, %ntid.y;
	mov.u32 	%r23, %ctaid.y;
	mov.u32 	%r24, %tid.y;
	mad.lo.s32 	%r1, %r22, %r23, %r24;
	mul.lo.s32 	%r2, %r20, %r1;
	mov.u32 	%r25, %ntid.x;
	mov.u32 	%r26, %ctaid.x;
	mov.u32 	%r27, %tid.x;
	mad.lo.s32 	%r3, %r25, %r26, %r27;
	setp.lt.s32 	%p1, %r20, 1;
	mov.f64 	%fd67, 0d0000000000000000;
	@%p1 bra 	$L__BB0_12;
	and.b32  	%r4, %r20, 7;
	setp.lt.u32 	%p2, %r20, 8;
	mov.f64 	%fd67, 0d0000000000000000;
	mov.b32 	%r41, 0;
	@%p2 bra 	$L__BB0_4;
	and.b32  	%r41, %r20, 2147483640;
	neg.s32 	%r39, %r41;
	shl.b32 	%r7, %r21, 3;
	mov.f64 	%fd67, 0d0000000000000000;
	mul.wide.s32 	%rd10, %r21, 8;
	mov.u32 	%r37, %r2;
	mov.u32 	%r38, %r3;
$L__BB0_3:
	.pragma "nounroll";
	mul.wide.s32 	%rd6, %r37, 8;
	add.s64 	%rd7, %rd2, %rd6;
	ld.global.f64 	%fd17, [%rd7];
	mul.wide.s32 	%rd8, %r38, 8;
	add.s64 	%rd9, %rd1, %rd8;
	ld.global.f64 	%fd18, [%rd9];
	fma.rn.f64 	%fd19, %fd17, %fd18, %fd67;
	ld.global.f64 	%fd20, [%rd7+8];
	add.s64 	%rd11, %rd9, %rd10;
	ld.global.f64 	%fd21, [%rd11];
	fma.rn.f64 	%fd22, %fd20, %fd21, %fd19;
	ld.global.f64 	%fd23, [%rd7+16];
	add.s64 	%rd12, %rd11, %rd10;
	ld.global.f64 	%fd24, [%rd12];
	fma.rn.f64 	%fd25, %fd23, %fd24, %fd22;
	ld.global.f64 	%fd26, [%rd7+24];
	add.s64 	%rd13, %rd12, %rd10;
	ld.global.f64 	%fd27, [%rd13];
	fma.rn.f64 	%fd28, %fd26, %fd27, %fd25;
	ld.global.f64 	%fd29, [%rd7+32];
	add.s64 	%rd14, %rd13, %rd10;
	ld.global.f64 	%fd30, [%rd14];
	fma.rn.f64 	%fd31, %fd29, %fd30, %fd28;
	ld.global.f64 	%fd32, [%rd7+40];
	add.s64 	%rd15, %rd14, %rd10;
	ld.global.f64 	%fd33, [%rd15];
	fma.rn.f64 	%fd34, %fd32, %fd33, %fd31;
	ld.global.f64 	%fd35, [%rd7+48];
	add.s64 	%rd16, %rd15, %rd10;
	ld.global.f64 	%fd36, [%rd16];
	fma.rn.f64 	%fd37, %fd35, %fd36, %fd34;
	ld.global.f64 	%fd38, [%rd7+56];
	add.s64 	%rd17, %rd16, %rd10;
	ld.global.f64 	%fd39, [%rd17];
	fma.rn.f64 	%fd67, %fd38, %fd39, %fd37;
	add.s32 	%r39, %r39, 8;
	add.s32 	%r38, %r38, %r7;
	add.s32 	%r37, %r37, 8;
	setp.ne.s32 	%p3, %r39, 0;
	@%p3 bra 	$L__BB0_3;
$L__BB0_4:
	setp.eq.s32 	%p4, %r4, 0;
	@%p4 bra 	$L__BB0_12;
	and.b32  	%r15, %r20, 3;
	setp.lt.u32 	%p5, %r4, 4;
	@%p5 bra 	$L__BB0_7;
	add.s32 	%r29, %r41, %r2;
	mul.wide.s32 	%rd18, %r29, 8;
	add.s64 	%rd19, %rd2, %rd18;
	ld.global.f64 	%fd41, [%rd19];
	mad.lo.s32 	%r30, %r41, %r21, %r3;
	mul.wide.s32 	%rd20, %r30, 8;
	add.s64 	%rd21, %rd1, %rd20;
	ld.global.f64 	%fd42, [%rd21];
	fma.rn.f64 	%fd43, %fd41, %fd42, %fd67;
	ld.global.f64 	%fd44, [%rd19+8];
	mul.wide.s32 	%rd22, %r21, 8;
	add.s64 	%rd23, %rd21, %rd22;
	ld.global.f64 	%fd45, [%rd23];
	fma.rn.f64 	%fd46, %fd44, %fd45, %fd43;
	ld.global.f64 	%fd47, [%rd19+16];
	add.s64 	%rd24, %rd23, %rd22;
	ld.global.f64 	%fd48, [%rd24];
	fma.rn.f64 	%fd49, %fd47, %fd48, %fd46;
	ld.global.f64 	%fd50, [%rd19+24];
	add.s64 	%rd25, %rd24, %rd22;
	ld.global.f64 	%fd51, [%rd25];
	fma.rn.f64 	%fd67, %fd50, %fd51, %fd49;
	add.s32 	%r41, %r41, 4;
$L__BB0_7:
	setp.eq.s32 	%p6, %r15, 0;
	@%p6 bra 	$L__BB0_12;
	setp.eq.s32 	%p7, %r15, 1;
	@%p7 bra 	$L__BB0_10;
	add.s32 	%r31, %r41, %r2;
	mul.wide.s32 	%rd26, %r31, 8;
	add.s64 	%rd27, %rd2, %rd26;
	ld.global.f64 	%fd53, [%rd27];
	mad.lo.s32 	%r32, %r41, %r21, %r3;
	mul.wide.s32 	%rd28, %r32, 8;
	add.s64 	%rd29, %rd1, %rd28;
	ld.global.f64 	%fd54, [%rd29];
	fma.rn.f64 	%fd55, %fd53, %fd54, %fd67;
	ld.global.f64 	%fd56, [%rd27+8];
	mul.wide.s32 	%rd30, %r21, 8;
	add.s64 	%rd31, %rd29, %rd30;
	ld.global.f64 	%fd57, [%rd31];
	fma.rn.f64 	%fd67, %fd56, %fd57, %fd55;
	add.s32 	%r41, %r41, 2;
$L__BB0_10:
	and.b32  	%r33, %r20, 1;
	setp.eq.b32 	%p8, %r33, 1;
	not.pred 	%p9, %p8;
	@%p9 bra 	$L__BB0_12;
	add.s32 	%r34, %r41, %r2;
	mul.wide.s32 	%rd32, %r34, 8;
	add.s64 	%rd33, %rd2, %rd32;
	ld.global.f64 	%fd58, [%rd33];
	mad.lo.s32 	%r35, %r41, %r21, %r3;
	mul.wide.s32 	%rd34, %r35, 8;
	add.s64 	%rd35, %rd1, %rd34;
	ld.global.f64 	%fd59, [%rd35];
	fma.rn.f64 	%fd67, %fd58, %fd59, %fd67;
$L__BB0_12:
	cvta.to.global.u64 	%rd36, %rd3;
	mad.lo.s32 	%r36, %r21, %r1, %r3;
	mul.wide.s32 	%rd37, %r36, 8;
	add.s64 	%rd38, %rd36, %rd37;
	st.global.f64 	[%rd38], %fd67;
	ret;

}


// ===== COMPILED SASS (sm_100) =====

	.target	sm_100

	.elftype	@"ET_EXEC"


//--------------------- .note.nv.tkinfo           --------------------------
	.section	.note.nv.tkinfo,"",@"SHT_NOTE"
	.sectionflags	@"SHF_NOTE_NV_TKINFO"
	.tkinfo
        /*0018*/ 	.word	0x00000002
        /*0030*/ 	.string	""
        /*0030*/ 	.string	"ptxas"
        /*0030*/ 	.string	"Cuda compilation tools, release 13.0, V13.0.88"
        /*0030*/ 	.string	"Build cuda_13.0.r13.0/compiler.36424714_0"
        /*0030*/ 	.string	"-arch sm_100 -m 64 "



//--------------------- .note.nv.cuinfo           --------------------------
	.section	.note.nv.cuinfo,"",@"SHT_NOTE"
	.sectionflags	@"SHF_NOTE_NV_CUINFO"
        /*0018*/ 	.short	0x0002
        /*001a*/ 	.short	0x0064
        /*001c*/ 	.short	0x0082
	.zero		2


//--------------------- .nv.info                  --------------------------
	.section	.nv.info,"",@"SHT_CUDA_INFO"
	.align	4


	//----- nvinfo : EIATTR_REGCOUNT
	.align		4
        /*0000*/ 	.byte	0x04, 0x2f
        /*0002*/ 	.short	(.L_1 - .L_0)
	.align		4
.L_0:
        /*0004*/ 	.word	index@(_Z10matrixMultPKdS0_Pdii)
        /*0008*/ 	.word	0x00000020


	//----- nvinfo : EIATTR_FRAME_SIZE
	.align		4
.L_1:
        /*000c*/ 	.byte	0x04, 0x11
        /*000e*/ 	.short	(.L_3 - .L_2)
	.align		4
.L_2:
        /*0010*/ 	.word	index@(_Z10matrixMultPKdS0_Pdii)
        /*0014*/ 	.word	0x00000000


	//----- nvinfo : EIATTR_MIN_STACK_SIZE
	.align		4
.L_3:
        /*0018*/ 	.byte	0x04, 0x12
        /*001a*/ 	.short	(.L_5 - .L_4)
	.align		4
.L_4:
        /*001c*/ 	.word	index@(_Z10matrixMultPKdS0_Pdii)
        /*0020*/ 	.word	0x00000000
.L_5:


//--------------------- .nv.compat                --------------------------
	.section	.nv.compat,"",@"SHT_CUDA_COMPAT_INFO"
	.align	4
        /*0000*/ 	.byte	0x02, 0x09, 0x00, 0x00, 0x02, 0x02, 0x01, 0x00, 0x02, 0x05, 0x05, 0x00, 0x03, 0x07, 0x01, 0x01
        /*0010*/ 	.byte	0x02, 0x03, 0x00, 0x00, 0x02, 0x06, 0x01, 0x00, 0x04, 0x0b, 0x08, 0x00, 0x01, 0x00, 0x00, 0x00
        /*0020*/ 	.byte	0x00, 0x00, 0x00, 0x00


//--------------------- .nv.info._Z10matrixMultPKdS0_Pdii --------------------------
	.section	.nv.info._Z10matrixMultPKdS0_Pdii,"",@"SHT_CUDA_INFO"
	.sectionflags	@""
	.align	4


	//----- nvinfo : EIATTR_CUDA_API_VERSION
	.align		4
        /*0000*/ 	.byte	0x04, 0x37
        /*0002*/ 	.short	(.L_7 - .L_6)
.L_6:
        /*0004*/ 	.word	0x00000082


	//----- nvinfo : EIATTR_KPARAM_INFO
	.align		4
.L_7:
        /*0008*/ 	.byte	0x04, 0x17
        /*000a*/ 	.short	(.L_9 - .L_8)
.L_8:
        /*000c*/ 	.word	0x00000000
        /*0010*/ 	.short	0x0004
        /*0012*/ 	.short	0x001c
        /*0014*/ 	.byte	0x00, 0xf0, 0x11, 0x00


	//----- nvinfo : EIATTR_KPARAM_INFO
	.align		4
.L_9:
        /*0018*/ 	.byte	0x04, 0x17
        /*001a*/ 	.short	(.L_11 - .L_10)
.L_10:
        /*001c*/ 	.word	0x00000000
        /*0020*/ 	.short	0x0003
        /*0022*/ 	.short	0x0018
        /*0024*/ 	.byte	0x00, 0xf0, 0x11, 0x00


	//----- nvinfo : EIATTR_KPARAM_INFO
	.align		4
.L_11:
        /*0028*/ 	.byte	0x04, 0x17
        /*002a*/ 	.short	(.L_13 - .L_12)
.L_12:
        /*002c*/ 	.word	0x00000000
        /*0030*/ 	.short	0x0002
        /*0032*/ 	.short	0x0010
        /*0034*/ 	.byte	0x00, 0xf5, 0x21, 0x00


	//----- nvinfo : EIATTR_KPARAM_INFO
	.align		4
.L_13:
        /*0038*/ 	.byte	0x04, 0x17
        /*003a*/ 	.short	(.L_15 - .L_14)
.L_14:
        /*003c*/ 	.word	0x00000000
        /*0040*/ 	.short	0x0001
        /*0042*/ 	.short	0x0008
        /*0044*/ 	.byte	0x00, 0xf5, 0x21, 0x00


	//----- nvinfo : EIATTR_KPARAM_INFO
	.align		4
.L_15:
        /*0048*/ 	.byte	0x04, 0x17
        /*004a*/ 	.short	(.L_17 - .L_16)
.L_16:
        /*004c*/ 	.word	0x00000000
        /*0050*/ 	.short	0x0000
        /*0052*/ 	.short	0x0000
        /*0054*/ 	.byte	0x00, 0xf5, 0x21, 0x00


	//----- nvinfo : EIATTR_SPARSE_MMA_MASK
	.align		4
.L_17:
        /*0058*/ 	.byte	0x03, 0x50
        /*005a*/ 	.short	0x0000


	//----- nvinfo : EIATTR_MAXREG_COUNT
	.align		4
        /*005c*/ 	.byte	0x03, 0x1b
        /*005e*/ 	.short	0x00ff


	//----- nvinfo : EIATTR_MERCURY_ISA_VERSION
	.align		4
        /*0060*/ 	.byte	0x03, 0x5f
        /*0062*/ 	.short	0x0101


	//----- nvinfo : EIATTR_VRC_CTA_INIT_COUNT
	.align		4
        /*0064*/ 	.byte	0x02, 0x4a
	.zero		1
	.zero		1


	//----- nvinfo : EIATTR_EXIT_INSTR_OFFSETS
	.align		4
        /*0068*/ 	.byte	0x04, 0x1c
        /*006a*/ 	.short	(.L_19 - .L_18)


	//   ....[0]....
.L_18:
        /*006c*/ 	.word	0x00000810


	//----- nvinfo : EIATTR_CBANK_PARAM_SIZE
	.align		4
.L_19:
        /*0070*/ 	.byte	0x03, 0x19
        /*0072*/ 	.short	0x0020


	//----- nvinfo : EIATTR_PARAM_CBANK
	.align		4
        /*0074*/ 	.byte	0x04, 0x0a
        /*0076*/ 	.short	(.L_21 - .L_20)
	.align		4
.L_20:
        /*0078*/ 	.word	index@(.nv.constant0._Z10matrixMultPKdS0_Pdii)
        /*007c*/ 	.short	0x0380
        /*007e*/ 	.short	0x0020


	//----- nvinfo : EIATTR_SW_WAR
	.align		4
.L_21:
        /*0080*/ 	.byte	0x04, 0x36
        /*0082*/ 	.short	(.L_23 - .L_22)
.L_22:
        /*0084*/ 	.word	0x00000008
.L_23:


//--------------------- .nv.callgraph             --------------------------
	.section	.nv.callgraph,"",@"SHT_CUDA_CALLGRAPH"
	.align	4
	.sectionentsize	8
	.align		4
        /*0000*/ 	.word	0x00000000
	.align		4
        /*0004*/ 	.word	0xffffffff
	.align		4
        /*0008*/ 	.word	0x00000000
	.align		4
        /*000c*/ 	.word	0xfffffffe
	.align		4
        /*0010*/ 	.word	0x00000000
	.align		4
        /*0014*/ 	.word	0xfffffffd
	.align		4
        /*0018*/ 	.word	0x00000000
	.align		4
        /*001c*/ 	.word	0xfffffffc


//--------------------- .text._Z10matrixMultPKdS0_Pdii --------------------------
	.section	.text._Z10matrixMultPKdS0_Pdii,"ax",@progbits
	.align	128
        .global         _Z10matrixMultPKdS0_Pdii
        .type           _Z10matrixMultPKdS0_Pdii,@function
        .size           _Z10matrixMultPKdS0_Pdii,(.L_x_5 - _Z10matrixMultPKdS0_Pdii)
        .other          _Z10matrixMultPKdS0_Pdii,@"STO_CUDA_ENTRY STV_DEFAULT"
_Z10matrixMultPKdS0_Pdii:
.text._Z10matrixMultPKdS0_Pdii:
[----:B------:R-:W-:Y:S08]  /*0000*/  LDC R1, c[0x0][0x37c] ;  /* 0x0000df00ff017b82 */ /* 0x000ff00000000800 */
[----:B------:R-:W0:Y:S01]  /*0010*/  LDC R0, c[0x0][0x398] ;  /* 0x0000e600ff007b82 */ /* 0x000e220000000800 */
[----:B------:R-:W1:Y:S01]  /*0020*/  S2R R3, SR_CTAID.Y ;  /* 0x0000000000037919 */ /* 0x000e620000002600 */
[----:B------:R-:W1:Y:S01]  /*0030*/  LDCU UR6, c[0x0][0x364] ;  /* 0x00006c80ff0677ac */ /* 0x000e620008000800 */
[----:B------:R-:W-:Y:S01]  /*0040*/  CS2R R12, SRZ ;  /* 0x00000000000c7805 */ /* 0x000fe2000001ff00 */
[----:B------:R-:W1:Y:S01]  /*0050*/  S2R R2, SR_TID.Y ;  /* 0x0000000000027919 */ /* 0x000e620000002200 */
[----:B------:R-:W2:Y:S01]  /*0060*/  LDCU UR7, c[0x0][0x360] ;  /* 0x00006c00ff0777ac */ /* 0x000ea20008000800 */
[----:B------:R-:W2:Y:S01]  /*0070*/  S2R R4, SR_CTAID.X ;  /* 0x0000000000047919 */ /* 0x000ea20000002500 */
[----:B------:R-:W3:Y:S01]  /*0080*/  LDCU.64 UR4, c[0x0][0x358] ;  /* 0x00006b00ff0477ac */ /* 0x000ee20008000a00 */
[----:B------:R-:W2:Y:S01]  /*0090*/  S2R R5, SR_TID.X ;  /* 0x0000000000057919 */ /* 0x000ea20000002100 */
[----:B0-----:R-:W-:Y:S01]  /*00a0*/  ISETP.GE.AND P0, PT, R0, 0x1, PT ;  /* 0x000000010000780c */ /* 0x001fe20003f06270 */
[----:B-1----:R-:W-:-:S02]  /*00b0*/  IMAD R3, R3, UR6, R2 ;  /* 0x0000000603037c24 */ /* 0x002fc4000f8e0202 */
[----:B--2---:R-:W-:-:S10]  /*00c0*/  IMAD R2, R4, UR7, R5 ;  /* 0x0000000704027c24 */ /* 0x004fd4000f8e0205 */
[----:B---3--:R-:W-:Y:S05]  /*00d0*/  @!P0 BRA `(.L_x_0) ;  /* 0x0000000400b88947 */ /* 0x008fea0003800000 */
[C---:B------:R-:W-:Y:S01]  /*00e0*/  ISETP.GE.U32.AND P1, PT, R0.reuse, 0x8, PT ;  /* 0x000000080000780c */ /* 0x040fe20003f26070 */
[----:B------:R-:W-:Y:S01]  /*00f0*/  HFMA2 R7, -RZ, RZ, 0, 0 ;  /* 0x00000000ff077431 */ /* 0x000fe200000001ff */
[----:B------:R-:W-:Y:S01]  /*0100*/  LOP3.LUT R5, R0, 0x7, RZ, 0xc0, !PT ;  /* 0x0000000700057812 */ /* 0x000fe200078ec0ff */
[----:B------:R-:W-:Y:S01]  /*0110*/  IMAD R6, R3, R0, RZ ;  /* 0x0000000003067224 */ /* 0x000fe200078e02ff */
[----:B------:R-:W-:Y:S02]  /*0120*/  CS2R R12, SRZ ;  /* 0x00000000000c7805 */ /* 0x000fe4000001ff00 */
[----:B------:R-:W-:-:S07]  /*0130*/  ISETP.NE.AND P0, PT, R5, RZ, PT ;  /* 0x000000ff0500720c */ /* 0x000fce0003f05270 */
[----:B------:R-:W-:Y:S06]  /*0140*/  @!P1 BRA `(.L_x_1) ;  /* 0x0000000000b89947 */ /* 0x000fec0003800000 */
[----:B------:R-:W-:Y:S02]  /*0150*/  LOP3.LUT R7, R0, 0x7ffffff8, RZ, 0xc0, !PT ;  /* 0x7ffffff800077812 */ /* 0x000fe400078ec0ff */
[----:B------:R-:W-:Y:S02]  /*0160*/  CS2R R12, SRZ ;  /* 0x00000000000c7805 */ /* 0x000fe4000001ff00 */
[----:B------:R-:W-:Y:S02]  /*0170*/  MOV R25, R6 ;  /* 0x0000000600197202 */ /* 0x000fe40000000f00 */
[----:B------:R-:W-:Y:S02]  /*0180*/  MOV R4, R2 ;  /* 0x0000000200047202 */ /* 0x000fe40000000f00 */
[----:B------:R-:W-:-:S07]  /*0190*/  IADD3 R24, PT, PT, -R7, RZ, RZ ;  /* 0x000000ff07187210 */ /* 0x000fce0007ffe1ff */
.L_x_2:
[----:B------:R-:W0:Y:S08]  /*01a0*/  LDC.64 R22, c[0x0][0x380] ;  /* 0x0000e000ff167b82 */ /* 0x000e300000000a00 */
[----:B------:R-:W1:Y:S08]  /*01b0*/  LDC.64 R18, c[0x0][0x388] ;  /* 0x0000e200ff127b82 */ /* 0x000e700000000a00 */
[----:B------:R-:W2:Y:S01]  /*01c0*/  LDC R27, c[0x0][0x39c] ;  /* 0x0000e700ff1b7b82 */ /* 0x000ea20000000800 */
[----:B0-----:R-:W-:-:S05]  /*01d0*/  IMAD.WIDE R22, R25, 0x8, R22 ;  /* 0x0000000819167825 */ /* 0x001fca00078e0216 */
[----:B------:R-:W3:Y:S01]  /*01e0*/  LDG.E.64 R10, desc[UR4][R22.64] ;  /* 0x00000004160a7981 */ /* 0x000ee2000c1e1b00 */
[----:B-1----:R-:W-:-:S03]  /*01f0*/  IMAD.WIDE R18, R4, 0x8, R18 ;  /* 0x0000000804127825 */ /* 0x002fc600078e0212 */
[----:B------:R-:W4:Y:S04]  /*0200*/  LDG.E.64 R8, desc[UR4][R22.64+0x8] ;  /* 0x0000080416087981 */ /* 0x000f28000c1e1b00 */
[----:B------:R-:W3:Y:S01]  /*0210*/  LDG.E.64 R16, desc[UR4][R18.64] ;  /* 0x0000000412107981 */ /* 0x000ee2000c1e1b00 */
[----:B--2---:R-:W-:-:S05]  /*0220*/  IMAD.WIDE R28, R27, 0x8, R18 ;  /* 0x000000081b1c7825 */ /* 0x004fca00078e0212 */
[----:B------:R-:W4:Y:S01]  /*0230*/  LDG.E.64 R14, desc[UR4][R28.64] ;  /* 0x000000041c0e7981 */ /* 0x000f22000c1e1b00 */
[----:B------:R-:W-:Y:S01]  /*0240*/  IMAD.WIDE R20, R27, 0x8, R28 ;  /* 0x000000081b147825 */ /* 0x000fe200078e021c */
[----:B---3--:R-:W-:Y:S02]  /*0250*/  DFMA R16, R10, R16, R12 ;  /* 0x000000100a10722b */ /* 0x008fe4000000000c */
[----:B------:R-:W2:Y:S04]  /*0260*/  LDG.E.64 R12, desc[UR4][R22.64+0x10] ;  /* 0x00001004160c7981 */ /* 0x000ea8000c1e1b00 */
[----:B------:R0:W2:Y:S02]  /*0270*/  LDG.E.64 R10, desc[UR4][R20.64] ;  /* 0x00000004140a7981 */ /* 0x0000a4000c1e1b00 */
[----:B----4-:R-:W-:-:S02]  /*0280*/  DFMA R14, R8, R14, R16 ;  /* 0x0000000e080e722b */ /* 0x010fc40000000010 */
[----:B------:R-:W3:Y:S01]  /*0290*/  LDG.E.64 R8, desc[UR4][R22.64+0x18] ;  /* 0x0000180416087981 */ /* 0x000ee2000c1e1b00 */
[----:B0-----:R-:W-:-:S05]  /*02a0*/  IMAD.WIDE R20, R27, 0x8, R20 ;  /* 0x000000081b147825 */ /* 0x001fca00078e0214 */
[----:B------:R-:W3:Y:S01]  /*02b0*/  LDG.E.64 R16, desc[UR4][R20.64] ;  /* 0x0000000414107981 */ /* 0x000ee2000c1e1b00 */
[C---:B------:R-:W-:Y:S01]  /*02c0*/  IMAD.WIDE R18, R27.reuse, 0x8, R20 ;  /* 0x000000081b127825 */ /* 0x040fe200078e0214 */
[----:B--2---:R-:W-:Y:S02]  /*02d0*/  DFMA R10, R12, R10, R14 ;  /* 0x0000000a0c0a722b */ /* 0x004fe4000000000e */
[----:B------:R-:W2:Y:S04]  /*02e0*/  LDG.E.64 R20, desc[UR4][R22.64+0x38] ;  /* 0x0000380416147981 */ /* 0x000ea8000c1e1b00 */
[----:B------:R-:W4:Y:S04]  /*02f0*/  LDG.E.64 R14, desc[UR4][R22.64+0x20] ;  /* 0x00002004160e7981 */ /* 0x000f28000c1e1b00 */
[----:B------:R-:W4:Y:S01]  /*0300*/  LDG.E.64 R12, desc[UR4][R18.64] ;  /* 0x00000004120c7981 */ /* 0x000f22000c1e1b00 */
[----:B------:R-:W-:Y:S01]  /*0310*/  IMAD.WIDE R28, R27, 0x8, R18 ;  /* 0x000000081b1c7825 */ /* 0x000fe200078e0212 */
[----:B---3--:R-:W-:-:S02]  /*0320*/  DFMA R16, R8, R16, R10 ;  /* 0x000000100810722b */ /* 0x008fc4000000000a */
[----:B------:R-:W3:Y:S04]  /*0330*/  LDG.E.64 R8, desc[UR4][R22.64+0x28] ;  /* 0x0000280416087981 */ /* 0x000ee8000c1e1b00 */
[----:B------:R0:W3:Y:S02]  /*0340*/  LDG.E.64 R10, desc[UR4][R28.64] ;  /* 0x000000041c0a7981 */ /* 0x0000e4000c1e1b00 */
[----:B0-----:R-:W-:-:S04]  /*0350*/  IMAD.WIDE R28, R27, 0x8, R28 ;  /* 0x000000081b1c7825 */ /* 0x001fc800078e021c */
[----:B------:R-:W-:-:S06]  /*0360*/  IMAD.WIDE R18, R27, 0x8, R28 ;  /* 0x000000081b127825 */ /* 0x000fcc00078e021c */
[----:B------:R-:W2:Y:S01]  /*0370*/  LDG.E.64 R18, desc[UR4][R18.64] ;  /* 0x0000000412127981 */ /* 0x000ea2000c1e1b00 */
[----:B----4-:R-:W-:-:S03]  /*0380*/  DFMA R12, R14, R12, R16 ;  /* 0x0000000c0e0c722b */ /* 0x010fc60000000010 */
[----:B------:R-:W4:Y:S04]  /*0390*/  LDG.E.64 R14, desc[UR4][R22.64+0x30] ;  /* 0x00003004160e7981 */ /* 0x000f28000c1e1b00 */
[----:B------:R-:W4:Y:S01]  /*03a0*/  LDG.E.64 R16, desc[UR4][R28.64] ;  /* 0x000000041c107981 */ /* 0x000f22000c1e1b00 */
[----:B------:R-:W-:Y:S01]  /*03b0*/  IADD3 R24, PT, PT, R24, 0x8, RZ ;  /* 0x0000000818187810 */ /* 0x000fe20007ffe0ff */
[----:B---3--:R-:W-:-:S03]  /*03c0*/  DFMA R8, R8, R10, R12 ;  /* 0x0000000a0808722b */ /* 0x008fc6000000000c */
[----:B------:R-:W-:Y:S02]  /*03d0*/  ISETP.NE.AND P1, PT, R24, RZ, PT ;  /* 0x000000ff1800720c */ /* 0x000fe40003f25270 */
[----:B------:R-:W-:Y:S02]  /*03e0*/  LEA R4, R27, R4, 0x3 ;  /* 0x000000041b047211 */ /* 0x000fe400078e18ff */
[----:B------:R-:W-:Y:S01]  /*03f0*/  IADD3 R25, PT, PT, R25, 0x8, RZ ;  /* 0x0000000819197810 */ /* 0x000fe20007ffe0ff */
[----:B----4-:R-:W-:-:S08]  /*0400*/  DFMA R8, R14, R16, R8 ;  /* 0x000000100e08722b */ /* 0x010fd00000000008 */
[----:B--2---:R-:W-:Y:S01]  /*0410*/  DFMA R12, R20, R18, R8 ;  /* 0x00000012140c722b */ /* 0x004fe20000000008 */
[----:B------:R-:W-:Y:S10]  /*0420*/  @P1 BRA `(.L_x_2) ;  /* 0xfffffffc005c1947 */ /* 0x000ff4000383ffff */
.L_x_1:
[----:B------:R-:W-:Y:S05]  /*0430*/  @!P0 BRA `(.L_x_0) ;  /* 0x0000000000e08947 */ /* 0x000fea0003800000 */
[----:B------:R-:W-:Y:S02]  /*0440*/  ISETP.GE.U32.AND P0, PT, R5, 0x4, PT ;  /* 0x000000040500780c */ /* 0x000fe40003f06070 */
[----:B------:R-:W-:-:S04]  /*0450*/  LOP3.LUT R26, R0, 0x3, RZ, 0xc0, !PT ;  /* 0x00000003001a7812 */ /* 0x000fc800078ec0ff */
[----:B------:R-:W-:-:S07]  /*0460*/  ISETP.NE.AND P1, PT, R26, RZ, PT ;  /* 0x000000ff1a00720c */ /* 0x000fce0003f25270 */
[----:B------:R-:W-:Y:S06]  /*0470*/  @!P0 BRA `(.L_x_3) ;  /* 0x00000000005c8947 */ /* 0x000fec0003800000 */
[----:B------:R-:W0:Y:S01]  /*0480*/  LDC R21, c[0x0][0x39c] ;  /* 0x0000e700ff157b82 */ /* 0x000e220000000800 */
[----:B------:R-:W-:-:S07]  /*0490*/  IADD3 R5, PT, PT, R6, R7, RZ ;  /* 0x0000000706057210 */ /* 0x000fce0007ffe0ff */
[----:B------:R-:W1:Y:S08]  /*04a0*/  LDC.64 R24, c[0x0][0x380] ;  /* 0x0000e000ff187b82 */ /* 0x000e700000000a00 */
[----:B------:R-:W2:Y:S01]  /*04b0*/  LDC.64 R10, c[0x0][0x388] ;  /* 0x0000e200ff0a7b82 */ /* 0x000ea20000000a00 */
[----:B0-----:R-:W-:Y:S02]  /*04c0*/  IMAD R9, R7, R21, R2 ;  /* 0x0000001507097224 */ /* 0x001fe400078e0202 */
[----:B-1----:R-:W-:-:S05]  /*04d0*/  IMAD.WIDE R24, R5, 0x8, R24 ;  /* 0x0000000805187825 */ /* 0x002fca00078e0218 */
[----:B------:R-:W3:Y:S01]  /*04e0*/  LDG.E.64 R4, desc[UR4][R24.64] ;  /* 0x0000000418047981 */ /* 0x000ee2000c1e1b00 */
[----:B--2---:R-:W-:-:S03]  /*04f0*/  IMAD.WIDE R10, R9, 0x8, R10 ;  /* 0x00000008090a7825 */ /* 0x004fc600078e020a */
[----:B------:R-:W2:Y:S04]  /*0500*/  LDG.E.64 R16, desc[UR4][R24.64+0x10] ;  /* 0x0000100418107981 */ /* 0x000ea8000c1e1b00 */
[----:B------:R-:W3:Y:S01]  /*0510*/  LDG.E.64 R8, desc[UR4][R10.64] ;  /* 0x000000040a087981 */ /* 0x000ee2000c1e1b00 */
[----:B------:R-:W-:-:S03]  /*0520*/  IMAD.WIDE R28, R21, 0x8, R10 ;  /* 0x00000008151c7825 */ /* 0x000fc600078e020a */
[----:B------:R-:W4:Y:S04]  /*0530*/  LDG.E.64 R22, desc[UR4][R24.64+0x18] ;  /* 0x0000180418167981 */ /* 0x000f28000c1e1b00 */
[----:B------:R0:W5:Y:S04]  /*0540*/  LDG.E.64 R14, desc[UR4][R28.64] ;  /* 0x000000041c0e7981 */ /* 0x000168000c1e1b00 */
[----:B------:R-:W5:Y:S01]  /*0550*/  LDG.E.64 R10, desc[UR4][R24.64+0x8] ;  /* 0x00000804180a7981 */ /* 0x000f62000c1e1b00 */
[----:B0-----:R-:W-:-:S05]  /*0560*/  IMAD.WIDE R28, R21, 0x8, R28 ;  /* 0x00000008151c7825 */ /* 0x001fca00078e021c */
[----:B------:R-:W2:Y:S01]  /*0570*/  LDG.E.64 R18, desc[UR4][R28.64] ;  /* 0x000000041c127981 */ /* 0x000ea2000c1e1b00 */
[----:B------:R-:W-:-:S06]  /*0580*/  IMAD.WIDE R20, R21, 0x8, R28 ;  /* 0x0000000815147825 */ /* 0x000fcc00078e021c */
[----:B------:R-:W4:Y:S01]  /*0590*/  LDG.E.64 R20, desc[UR4][R20.64] ;  /* 0x0000000414147981 */ /* 0x000f22000c1e1b00 */
[----:B------:R-:W-:Y:S01]  /*05a0*/  IADD3 R7, PT, PT, R7, 0x4, RZ ;  /* 0x0000000407077810 */ /* 0x000fe20007ffe0ff */
[----:B---3--:R-:W-:-:S08]  /*05b0*/  DFMA R4, R4, R8, R12 ;  /* 0x000000080404722b */ /* 0x008fd0000000000c */
[----:B-----5:R-:W-:-:S08]  /*05c0*/  DFMA R4, R10, R14, R4 ;  /* 0x0000000e0a04722b */ /* 0x020fd00000000004 */
[----:B--2---:R-:W-:-:S08]  /*05d0*/  DFMA R4, R16, R18, R4 ;  /* 0x000000121004722b */ /* 0x004fd00000000004 */
[----:B----4-:R-:W-:-:S11]  /*05e0*/  DFMA R12, R22, R20, R4 ;  /* 0x00000014160c722b */ /* 0x010fd60000000004 */
.L_x_3:
[----:B------:R-:W-:Y:S05]  /*05f0*/  @!P1 BRA `(.L_x_0) ;  /* 0x0000000000709947 */ /* 0x000fea0003800000 */
[----:B------:R-:W-:Y:S01]  /*0600*/  ISETP.NE.AND P0, PT, R26, 0x1, PT ;  /* 0x000000011a00780c */ /* 0x000fe20003f05270 */
[----:B------:R-:W0:Y:S01]  /*0610*/  LDC.64 R18, c[0x0][0x380] ;  /* 0x0000e000ff127b82 */ /* 0x000e220000000a00 */
[----:B------:R-:W-:-:S04]  /*0620*/  LOP3.LUT R0, R0, 0x1, RZ, 0xc0, !PT ;  /* 0x0000000100007812 */ /* 0x000fc800078ec0ff */
[----:B------:R-:W-:-:S03]  /*0630*/  ISETP.NE.U32.AND P1, PT, R0, 0x1, PT ;  /* 0x000000010000780c */ /* 0x000fc60003f25070 */
[----:B------:R-:W1:Y:S04]  /*0640*/  LDC.64 R4, c[0x0][0x388] ;  /* 0x0000e200ff047b82 */ /* 0x000e680000000a00 */
[----:B------:R-:W-:-:S04]  /*0650*/  @P0 IADD3 R9, PT, PT, R6, R7, RZ ;  /* 0x0000000706090210 */ /* 0x000fc80007ffe0ff */
[----:B------:R-:W2:Y:S08]  /*0660*/  @P0 LDC R17, c[0x0][0x39c] ;  /* 0x0000e700ff110b82 */ /* 0x000eb00000000800 */
[----:B------:R-:W3:Y:S01]  /*0670*/  @!P1 LDC R25, c[0x0][0x39c] ;  /* 0x0000e700ff199b82 */ /* 0x000ee20000000800 */
[----:B0-----:R-:W-:-:S05]  /*0680*/  @P0 IMAD.WIDE R18, R9, 0x8, R18 ;  /* 0x0000000809120825 */ /* 0x001fca00078e0212 */
[----:B------:R-:W4:Y:S02]  /*0690*/  @P0 LDG.E.64 R8, desc[UR4][R18.64] ;  /* 0x0000000412080981 */ /* 0x000f24000c1e1b00 */
[----:B------:R-:W0:Y:S08]  /*06a0*/  LDC.64 R14, c[0x0][0x380] ;  /* 0x0000e000ff0e7b82 */ /* 0x000e300000000a00 */
[----:B------:R-:W5:Y:S01]  /*06b0*/  LDC.64 R10, c[0x0][0x388] ;  /* 0x0000e200ff0a7b82 */ /* 0x000f620000000a00 */
[----:B--2---:R-:W-:-:S04]  /*06c0*/  @P0 IMAD R21, R7, R17, R2 ;  /* 0x0000001107150224 */ /* 0x004fc800078e0202 */
[----:B-1----:R-:W-:Y:S01]  /*06d0*/  @P0 IMAD.WIDE R20, R21, 0x8, R4 ;  /* 0x0000000815140825 */ /* 0x002fe200078e0204 */
[----:B------:R-:W-:-:S04]  /*06e0*/  @P0 IADD3 R7, PT, PT, R7, 0x2, RZ ;  /* 0x0000000207070810 */ /* 0x000fc80007ffe0ff */
[----:B------:R-:W4:Y:S01]  /*06f0*/  @P0 LDG.E.64 R4, desc[UR4][R20.64] ;  /* 0x0000000414040981 */ /* 0x000f22000c1e1b00 */
[----:B------:R-:W-:Y:S01]  /*0700*/  @P0 IMAD.WIDE R16, R17, 0x8, R20 ;  /* 0x0000000811100825 */ /* 0x000fe200078e0214 */
[----:B------:R-:W-:-:S03]  /*0710*/  @!P1 IADD3 R23, PT, PT, R6, R7, RZ ;  /* 0x0000000706179210 */ /* 0x000fc60007ffe0ff */
[----:B---3--:R-:W-:Y:S02]  /*0720*/  @!P1 IMAD R25, R7, R25, R2 ;  /* 0x0000001907199224 */ /* 0x008fe400078e0202 */
[----:B------:R-:W2:Y:S01]  /*0730*/  @P0 LDG.E.64 R6, desc[UR4][R18.64+0x8] ;  /* 0x0000080412060981 */ /* 0x000ea2000c1e1b00 */
[----:B0-----:R-:W-:-:S03]  /*0740*/  @!P1 IMAD.WIDE R14, R23, 0x8, R14 ;  /* 0x00000008170e9825 */ /* 0x001fc600078e020e */
[----:B------:R-:W2:Y:S01]  /*0750*/  @P0 LDG.E.64 R16, desc[UR4][R16.64] ;  /* 0x0000000410100981 */ /* 0x000ea2000c1e1b00 */
[----:B-----5:R-:W-:-:S03]  /*0760*/  @!P1 IMAD.WIDE R10, R25, 0x8, R10 ;  /* 0x00000008190a9825 */ /* 0x020fc600078e020a */
[----:B------:R-:W3:Y:S04]  /*0770*/  @!P1 LDG.E.64 R14, desc[UR4][R14.64] ;  /* 0x000000040e0e9981 */ /* 0x000ee8000c1e1b00 */
[----:B------:R-:W3:Y:S01]  /*0780*/  @!P1 LDG.E.64 R10, desc[UR4][R10.64] ;  /* 0x000000040a0a9981 */ /* 0x000ee2000c1e1b00 */
[----:B----4-:R-:W-:-:S08]  /*0790*/  @P0 DFMA R4, R8, R4, R12 ;  /* 0x000000040804022b */ /* 0x010fd0000000000c */
[----:B--2---:R-:W-:-:S08]  /*07a0*/  @P0 DFMA R12, R6, R16, R4 ;  /* 0x00000010060c022b */ /* 0x004fd00000000004 */
[----:B---3--:R-:W-:-:S11]  /*07b0*/  @!P1 DFMA R12, R14, R10, R12 ;  /* 0x0000000a0e0c922b */ /* 0x008fd6000000000c */
.L_x_0:
[----:B------:R-:W0:Y:S01]  /*07c0*/  LDC.64 R4, c[0x0][0x390] ;  /* 0x0000e400ff047b82 */ /* 0x000e220000000a00 */
[----:B------:R-:W1:Y:S02]  /*07d0*/  LDCU UR6, c[0x0][0x39c] ;  /* 0x00007380ff0677ac */ /* 0x000e640008000800 */
[----:B-1----:R-:W-:-:S04]  /*07e0*/  IMAD R3, R3, UR6, R2 ;  /* 0x0000000603037c24 */ /* 0x002fc8000f8e0202 */
[----:B0-----:R-:W-:-:S05]  /*07f0*/  IMAD.WIDE R2, R3, 0x8, R4 ;  /* 0x0000000803027825 */ /* 0x001fca00078e0204 */
[----:B------:R-:W-:Y:S01]  /*0800*/  STG.E.64 desc[UR4][R2.64], R12 ;  /* 0x0000000c02007986 */ /* 0x000fe2000c101b04 */
[----:B------:R-:W-:Y:S05]  /*0810*/  EXIT ;  /* 0x000000000000794d */ /* 0x000fea0003800000 */
.L_x_4:
[----:B------:R-:W-:-:S00]  /*0820*/  BRA `(.L_x_4) ;  /* 0xfffffffc00fc7947 */ /* 0x000fc0000383ffff */
[----:B------:R-:W-:-:S00]  /*0830*/  NOP ;  /* 0x0000000000007918 */ /* 0x000fc00000000000 */
        /* <DEDUP_REMOVED lines=12> */
.L_x_5:


//--------------------- .nv.shared.reserved.0     --------------------------
	.section	.nv.shared.reserved.0,"aw",@nobits
	.weak		__nv_reservedSMEM_offset_0_alias
	.size		__nv_reservedSMEM_offset_0_alias, 0, 64
	.other		__nv_reservedSMEM_offset_0_alias,@"STO_CUDA_RESERVED_SHARED STV_DEFAULT"
__nv_reservedSMEM_offset_0_alias:
	.zero		0
	.zero		64


//--------------------- .nv.constant0._Z10matrixMultPKdS0_Pdii --------------------------
	.section	.nv.constant0._Z10matrixMultPKdS0_Pdii,"a",@progbits
	.sectionflags	@""
	.align	4
.nv.constant0._Z10matrixMultPKdS0_Pdii:
	.zero		928


//--------------------- SYMBOLS --------------------------

	.type		.nv.reservedSmem.offset0,@object
	.size		.nv.reservedSmem.offset0,0x4
